//
// Generated by NVIDIA NVVM Compiler
//
// Compiler Build ID: CL-36424714
// Cuda compilation tools, release 13.0, V13.0.88
// Based on NVVM 20.0.0
//

.version 9.0
.target sm_100
.address_size 64

	// .globl	_Z15printThreadInfoPiii
.extern .func  (.param .b32 func_retval0) vprintf
(
	.param .b64 vprintf_param_0,
	.param .b64 vprintf_param_1
)
;
.global .align 1 .b8 $str[79] = {116, 104, 114, 101, 97, 100, 95, 105, 100, 40, 37, 100, 44, 32, 37, 100, 41, 32, 98, 108, 111, 99, 107, 95, 105, 100, 40, 37, 100, 44, 32, 37, 100, 41, 32, 99, 111, 111, 114, 100, 105, 110, 97, 116, 101, 40, 37, 100, 44, 32, 37, 100, 41, 32, 103, 108, 111, 98, 97, 108, 95, 105, 100, 120, 32, 37, 50, 100, 32, 105, 118, 97, 108, 32, 37, 50, 100, 10};

.visible .entry _Z15printThreadInfoPiii(
	.param .u64 .ptr .align 1 _Z15printThreadInfoPiii_param_0,
	.param .u32 _Z15printThreadInfoPiii_param_1,
	.param .u32 _Z15printThreadInfoPiii_param_2
)
{
	.local .align 16 .b8 	__local_depot0[32];
	.reg .b64 	%SP;
	.reg .b64 	%SPL;
	.reg .b32 	%r<14>;
	.reg .b64 	%rd<9>;

	mov.u64 	%SPL, __local_depot0;
	cvta.local.u64 	%SP, %SPL;
	ld.param.u64 	%rd1, [_Z15printThreadInfoPiii_param_0];
	ld.param.u32 	%r1, [_Z15printThreadInfoPiii_param_1];
	cvta.to.global.u64 	%rd2, %rd1;
	add.u64 	%rd3, %SP, 0;
	add.u64 	%rd4, %SPL, 0;
	mov.u32 	%r2, %tid.x;
	mov.u32 	%r3, %ctaid.x;
	mov.u32 	%r4, %ntid.x;
	mad.lo.s32 	%r5, %r3, %r4, %r2;
	mov.u32 	%r6, %tid.y;
	mov.u32 	%r7, %ctaid.y;
	mov.u32 	%r8, %ntid.y;
	mad.lo.s32 	%r9, %r7, %r8, %r6;
	mad.lo.s32 	%r10, %r1, %r9, %r5;
	mul.wide.u32 	%rd5, %r10, 4;
	add.s64 	%rd6, %rd2, %rd5;
	ld.global.u32 	%r11, [%rd6];
	st.local.v4.u32 	[%rd4], {%r2, %r6, %r3, %r7};
	st.local.v4.u32 	[%rd4+16], {%r5, %r9, %r10, %r11};
	mov.u64 	%rd7, $str;
	cvta.global.u64 	%rd8, %rd7;
	{ // callseq 0, 0
	.param .b64 param0;
	st.param.b64 	[param0], %rd8;
	.param .b64 param1;
	st.param.b64 	[param1], %rd3;
	.param .b32 retval0;
	call.uni (retval0), 
	vprintf, 
	(
	param0, 
	param1
	);
	ld.param.b32 	%r12, [retval0];
	} // callseq 0
	ret;

}


// ===== COMPILED SASS (sm_100) =====

	.target	sm_100

	.elftype	@"ET_EXEC"


//--------------------- .note.nv.tkinfo           --------------------------
	.section	.note.nv.tkinfo,"",@"SHT_NOTE"
	.sectionflags	@"SHF_NOTE_NV_TKINFO"
	.tkinfo
        /*0018*/ 	.word	0x00000002
        /*0030*/ 	.string	""
        /*0030*/ 	.string	"ptxas"
        /*0030*/ 	.string	"Cuda compilation tools, release 13.0, V13.0.88"
        /*0030*/ 	.string	"Build cuda_13.0.r13.0/compiler.36424714_0"
        /*0030*/ 	.string	"-arch sm_100 -m 64 "



//--------------------- .note.nv.cuinfo           --------------------------
	.section	.note.nv.cuinfo,"",@"SHT_NOTE"
	.sectionflags	@"SHF_NOTE_NV_CUINFO"
        /*0018*/ 	.short	0x0002
        /*001a*/ 	.short	0x0064
        /*001c*/ 	.short	0x0082
	.zero		2


//--------------------- .nv.info                  --------------------------
	.section	.nv.info,"",@"SHT_CUDA_INFO"
	.align	4


	//----- nvinfo : EIATTR_REGCOUNT
	.align		4
        /*0000*/ 	.byte	0x04, 0x2f
        /*0002*/ 	.short	(.L_2 - .L_1)
	.align		4
.L_1:
        /*0004*/ 	.word	index@(_Z15printThreadInfoPiii)
        /*0008*/ 	.word	0x00000018


	//----- nvinfo : EIATTR_FRAME_SIZE
	.align		4
.L_2:
        /*000c*/ 	.byte	0x04, 0x11
        /*000e*/ 	.short	(.L_4 - .L_3)
	.align		4
.L_3:
        /*0010*/ 	.word	index@(_Z15printThreadInfoPiii)
        /*0014*/ 	.word	0x00000020


	//----- nvinfo : EIATTR_MIN_STACK_SIZE
	.align		4
.L_4:
        /*0018*/ 	.byte	0x04, 0x12
        /*001a*/ 	.short	(.L_6 - .L_5)
	.align		4
.L_5:
        /*001c*/ 	.word	index@(_Z15printThreadInfoPiii)
        /*0020*/ 	.word	0x00000020
.L_6:


//--------------------- .nv.compat                --------------------------
	.section	.nv.compat,"",@"SHT_CUDA_COMPAT_INFO"
	.align	4
        /*0000*/ 	.byte	0x02, 0x09, 0x00, 0x00, 0x02, 0x02, 0x01, 0x00, 0x02, 0x05, 0x05, 0x00, 0x03, 0x07, 0x01, 0x01
        /*0010*/ 	.byte	0x02, 0x03, 0x00, 0x00, 0x02, 0x06, 0x01, 0x00, 0x04, 0x0b, 0x08, 0x00, 0x09, 0x00, 0x00, 0x00
        /*0020*/ 	.byte	0x00, 0x00, 0x00, 0x00


//--------------------- .nv.info._Z15printThreadInfoPiii --------------------------
	.section	.nv.info._Z15printThreadInfoPiii,"",@"SHT_CUDA_INFO"
	.sectionflags	@""
	.align	4


	//----- nvinfo : EIATTR_CUDA_API_VERSION
	.align		4
        /*0000*/ 	.byte	0x04, 0x37
        /*0002*/ 	.short	(.L_8 - .L_7)
.L_7:
        /*0004*/ 	.word	0x00000082


	//----- nvinfo : EIATTR_KPARAM_INFO
	.align		4
.L_8:
        /*0008*/ 	.byte	0x04, 0x17
        /*000a*/ 	.short	(.L_10 - .L_9)
.L_9:
        /*000c*/ 	.word	0x00000000
        /*0010*/ 	.short	0x0002
        /*0012*/ 	.short	0x000c
        /*0014*/ 	.byte	0x00, 0xf0, 0x11, 0x00


	//----- nvinfo : EIATTR_KPARAM_INFO
	.align		4
.L_10:
        /*0018*/ 	.byte	0x04, 0x17
        /*001a*/ 	.short	(.L_12 - .L_11)
.L_11:
        /*001c*/ 	.word	0x00000000
        /*0020*/ 	.short	0x0001
        /*0022*/ 	.short	0x0008
        /*0024*/ 	.byte	0x00, 0xf0, 0x11, 0x00


	//----- nvinfo : EIATTR_KPARAM_INFO
	.align		4
.L_12:
        /*0028*/ 	.byte	0x04, 0x17
        /*002a*/ 	.short	(.L_14 - .L_13)
.L_13:
        /*002c*/ 	.word	0x00000000
        /*0030*/ 	.short	0x0000
        /*0032*/ 	.short	0x0000
        /*0034*/ 	.byte	0x00, 0xf5, 0x21, 0x00


	//----- nvinfo : EIATTR_SPARSE_MMA_MASK
	.align		4
.L_14:
        /*0038*/ 	.byte	0x03, 0x50
        /*003a*/ 	.short	0x0000


	//----- nvinfo : EIATTR_MAXREG_COUNT
	.align		4
        /*003c*/ 	.byte	0x03, 0x1b
        /*003e*/ 	.short	0x00ff


	//----- nvinfo : EIATTR_EXTERNS
	.align		4
        /*0040*/ 	.byte	0x04, 0x0f
        /*0042*/ 	.short	(.L_16 - .L_15)


	//   ....[0]....
	.align		4
.L_15:
        /*0044*/ 	.word	index@(vprintf)


	//----- nvinfo : EIATTR_MERCURY_ISA_VERSION
	.align		4
.L_16:
        /*0048*/ 	.byte	0x03, 0x5f
        /*004a*/ 	.short	0x0101


	//----- nvinfo : EIATTR_VRC_CTA_INIT_COUNT
	.align		4
        /*004c*/ 	.byte	0x02, 0x4a
	.zero		1
	.zero		1


	//----- nvinfo : EIATTR_SYSCALL_OFFSETS
	.align		4
        /*0050*/ 	.byte	0x04, 0x46
        /*0052*/ 	.short	(.L_18 - .L_17)


	//   ....[0]....
.L_17:
        /*0054*/ 	.word	0x000001c0


	//----- nvinfo : EIATTR_EXIT_INSTR_OFFSETS
	.align		4
.L_18:
        /*0058*/ 	.byte	0x04, 0x1c
        /*005a*/ 	.short	(.L_20 - .L_19)


	//   ....[0]....
.L_19:
        /*005c*/ 	.word	0x000001d0


	//----- nvinfo : EIATTR_CBANK_PARAM_SIZE
	.align		4
.L_20:
        /*0060*/ 	.byte	0x03, 0x19
        /*0062*/ 	.short	0x0010


	//----- nvinfo : EIATTR_PARAM_CBANK
	.align		4
        /*0064*/ 	.byte	0x04, 0x0a
        /*0066*/ 	.short	(.L_22 - .L_21)
	.align		4
.L_21:
        /*0068*/ 	.word	index@(.nv.constant0._Z15printThreadInfoPiii)
        /*006c*/ 	.short	0x0380
        /*006e*/ 	.short	0x0010


	//----- nvinfo : EIATTR_SW_WAR
	.align		4
.L_22:
        /*0070*/ 	.byte	0x04, 0x36
        /*0072*/ 	.short	(.L_24 - .L_23)
.L_23:
        /*0074*/ 	.word	0x00000008
.L_24:


//--------------------- .nv.callgraph             --------------------------
	.section	.nv.callgraph,"",@"SHT_CUDA_CALLGRAPH"
	.align	4
	.sectionentsize	8
	.align		4
        /*0000*/ 	.word	0x00000000
	.align		4
        /*0004*/ 	.word	0xffffffff
	.align		4
        /*0008*/ 	.word	index@(_Z15printThreadInfoPiii)
	.align		4
        /*000c*/ 	.word	index@(vprintf)
	.align		4
        /*0010*/ 	.word	0x00000000
	.align		4
        /*0014*/ 	.word	0xfffffffe
	.align		4
        /*0018*/ 	.word	0x00000000
	.align		4
        /*001c*/ 	.word	0xfffffffd
	.align		4
        /*0020*/ 	.word	0x00000000
	.align		4
        /*0024*/ 	.word	0xfffffffc


//--------------------- .nv.constant4             --------------------------
	.section	.nv.constant4,"a",@progbits
	.align	8
	.align		8
.nv.constant4:
        /*0000*/ 	.dword	vprintf
	.align		8
        /*0008*/ 	.dword	$str


//--------------------- .text._Z15printThreadInfoPiii --------------------------
	.section	.text._Z15printThreadInfoPiii,"ax",@progbits
	.align	128
        .global         _Z15printThreadInfoPiii
        .type           _Z15printThreadInfoPiii,@function
        .size           _Z15printThreadInfoPiii,(.L_x_2 - _Z15printThreadInfoPiii)
        .other          _Z15printThreadInfoPiii,@"STO_CUDA_ENTRY STV_DEFAULT"
_Z15printThreadInfoPiii:
.text._Z15printThreadInfoPiii:
[----:B------:R-:W0:Y:S01]  /*0000*/  LDC R1, c[0x0][0x37c] ;  /* 0x0000df00ff017b82 */ /* 0x000e220000000800 */
[----:B------:R-:W1:Y:S01]  /*0010*/  S2R R16, SR_TID.X ;  /* 0x0000000000107919 */ /* 0x000e620000002100 */
[----:B------:R-:W2:Y:S06]  /*0020*/  LDCU UR6, c[0x0][0x2fc] ;  /* 0x00005f80ff0677ac */ /* 0x000eac0008000800 */
[----:B------:R-:W3:Y:S01]  /*0030*/  LDC.64 R2, c[0x0][0x380] ;  /* 0x0000e000ff027b82 */ /* 0x000ee20000000a00 */
[----:B0-----:R-:W-:Y:S01]  /*0040*/  IADD3 R1, PT, PT, R1, -0x20, RZ ;  /* 0xffffffe001017810 */ /* 0x001fe20007ffe0ff */
[----:B------:R-:W1:Y:S01]  /*0050*/  S2R R18, SR_CTAID.X ;  /* 0x0000000000127919 */ /* 0x000e620000002500 */
[----:B------:R-:W1:Y:S01]  /*0060*/  LDCU UR7, c[0x0][0x360] ;  /* 0x00006c00ff0777ac */ /* 0x000e620008000800 */
[----:B------:R-:W0:Y:S01]  /*0070*/  S2R R17, SR_TID.Y ;  /* 0x0000000000117919 */ /* 0x000e220000002200 */
[----:B------:R-:W0:Y:S01]  /*0080*/  LDCU UR8, c[0x0][0x364] ;  /* 0x00006c80ff0877ac */ /* 0x000e220008000800 */
[----:B------:R-:W0:Y:S01]  /*0090*/  S2R R19, SR_CTAID.Y ;  /* 0x0000000000137919 */ /* 0x000e220000002600 */
[----:B------:R-:W4:Y:S01]  /*00a0*/  LDCU UR9, c[0x0][0x388] ;  /* 0x00007100ff0977ac */ /* 0x000f220008000800 */
[----:B------:R-:W5:Y:S01]  /*00b0*/  LDCU.64 UR4, c[0x0][0x358] ;  /* 0x00006b00ff0477ac */ /* 0x000f620008000a00 */
[----:B-1----:R-:W-:-:S02]  /*00c0*/  IMAD R8, R18, UR7, R16 ;  /* 0x0000000712087c24 */ /* 0x002fc4000f8e0210 */
[----:B0-----:R-:W-:-:S04]  /*00d0*/  IMAD R9, R19, UR8, R17 ;  /* 0x0000000813097c24 */ /* 0x001fc8000f8e0211 */
[----:B----4-:R-:W-:Y:S01]  /*00e0*/  IMAD R10, R9, UR9, R8 ;  /* 0x00000009090a7c24 */ /* 0x010fe2000f8e0208 */
[----:B------:R-:W-:Y:S01]  /*00f0*/  MOV R0, 0x0 ;  /* 0x0000000000007802 */ /* 0x000fe20000000f00 */
[----:B------:R0:W-:Y:S01]  /*0100*/  STL.128 [R1], R16 ;  /* 0x0000001001007387 */ /* 0x0001e20000100c00 */
[----:B------:R-:W1:Y:S01]  /*0110*/  LDCU.64 UR8, c[0x4][0x8] ;  /* 0x01000100ff0877ac */ /* 0x000e620008000a00 */
[----:B---3--:R-:W-:-:S05]  /*0120*/  IMAD.WIDE.U32 R2, R10, 0x4, R2 ;  /* 0x000000040a027825 */ /* 0x008fca00078e0002 */
[----:B-----5:R-:W3:Y:S01]  /*0130*/  LDG.E R11, desc[UR4][R2.64] ;  /* 0x00000004020b7981 */ /* 0x020ee2000c1e1900 */
[----:B------:R-:W4:Y:S01]  /*0140*/  LDCU UR4, c[0x0][0x2f8] ;  /* 0x00005f00ff0477ac */ /* 0x000f220008000800 */
[----:B------:R0:W0:Y:S01]  /*0150*/  LDC.64 R12, c[0x4][R0] ;  /* 0x01000000000c7b82 */ /* 0x0000220000000a00 */
[----:B-1----:R-:W-:Y:S02]  /*0160*/  MOV R4, UR8 ;  /* 0x0000000800047c02 */ /* 0x002fe40008000f00 */
[----:B------:R-:W-:Y:S02]  /*0170*/  MOV R5, UR9 ;  /* 0x0000000900057c02 */ /* 0x000fe40008000f00 */
[----:B----4-:R-:W-:-:S04]  /*0180*/  IADD3 R6, P0, PT, R1, UR4, RZ ;  /* 0x0000000401067c10 */ /* 0x010fc8000ff1e0ff */
[----:B--2---:R-:W-:Y:S01]  /*0190*/  IADD3.X R7, PT, PT, RZ, UR6, RZ, P0, !PT ;  /* 0x00000006ff077c10 */ /* 0x004fe200087fe4ff */
[----:B0--3--:R1:W-:Y:S08]  /*01a0*/  STL.128 [R1+0x10], R8 ;  /* 0x0000100801007387 */ /* 0x0093f00000100c00 */
[----:B------:R-:W-:-:S07]  /*01b0*/  LEPC R20, `(.L_x_0) ;  /* 0x000000001014794e */ /* 0x000fce0000000000 */
[----:B-1----:R-:W-:Y:S05]  /*01c0*/  CALL.ABS.NOINC R12 ;  /* 0x000000000c007343 */ /* 0x002fea0003c00000 */
.L_x_0:
[----:B------:R-:W-:Y:S05]  /*01d0*/  EXIT ;  /* 0x000000000000794d */ /* 0x000fea0003800000 */
.L_x_1:
[----:B------:R-:W-:-:S00]  /*01e0*/  BRA `(.L_x_1) ;  /* 0xfffffffc00fc7947 */ /* 0x000fc0000383ffff */
[----:B------:R-:W-:-:S00]  /*01f0*/  NOP ;  /* 0x0000000000007918 */ /* 0x000fc00000000000 */
        /* <DEDUP_REMOVED lines=8> */
.L_x_2:


//--------------------- .nv.global.init           --------------------------
	.section	.nv.global.init,"aw",@progbits
.nv.global.init:
	.type		$str,@object
	.size		$str,(.L_0 - $str)
$str:
        /*0000*/ 	.byte	0x74, 0x68, 0x72, 0x65, 0x61, 0x64, 0x5f, 0x69, 0x64, 0x28, 0x25, 0x64, 0x2c, 0x20, 0x25, 0x64
        /*0010*/ 	.byte	0x29, 0x20, 0x62, 0x6c, 0x6f, 0x63, 0x6b, 0x5f, 0x69, 0x64, 0x28, 0x25, 0x64, 0x2c, 0x20, 0x25
        /*0020*/ 	.byte	0x64, 0x29, 0x20, 0x63, 0x6f, 0x6f, 0x72, 0x64, 0x69, 0x6e, 0x61, 0x74, 0x65, 0x28, 0x25, 0x64
        /*0030*/ 	.byte	0x2c, 0x20, 0x25, 0x64, 0x29, 0x20, 0x67, 0x6c, 0x6f, 0x62, 0x61, 0x6c, 0x5f, 0x69, 0x64, 0x78
        /*0040*/ 	.byte	0x20, 0x25, 0x32, 0x64, 0x20, 0x69, 0x76, 0x61, 0x6c, 0x20, 0x25, 0x32, 0x64, 0x0a, 0x00
.L_0:


//--------------------- .nv.shared.reserved.0     --------------------------
	.section	.nv.shared.reserved.0,"aw",@nobits
	.weak		__nv_reservedSMEM_offset_0_alias
	.size		__nv_reservedSMEM_offset_0_alias, 0, 64
	.other		__nv_reservedSMEM_offset_0_alias,@"STO_CUDA_RESERVED_SHARED STV_DEFAULT"
__nv_reservedSMEM_offset_0_alias:
	.zero		0
	.zero		64


//--------------------- .nv.constant0._Z15printThreadInfoPiii --------------------------
	.section	.nv.constant0._Z15printThreadInfoPiii,"a",@progbits
	.sectionflags	@""
	.align	4
.nv.constant0._Z15printThreadInfoPiii:
	.zero		912


//--------------------- SYMBOLS --------------------------

	.type		.nv.reservedSmem.offset0,@object
	.size		.nv.reservedSmem.offset0,0x4
	.type		vprintf,@function
